//
// Generated by NVIDIA NVVM Compiler
//
// Compiler Build ID: CL-36424714
// Cuda compilation tools, release 13.0, V13.0.88
// Based on NVVM 20.0.0
//

.version 9.0
.target sm_100
.address_size 64

	// .globl	_Z27ms_deformable_im2col_2x2x32I6__halfLi8ELi4ELi32ELi8EEviPKT_PKlS5_S3_S3_iiiPS1_
// _ZZ27ms_deformable_im2col_2x2x32I6__halfLi8ELi4ELi32ELi8EEviPKT_PKlS5_S3_S3_iiiPS1_E9smem_tile has been demoted

.visible .entry _Z27ms_deformable_im2col_2x2x32I6__halfLi8ELi4ELi32ELi8EEviPKT_PKlS5_S3_S3_iiiPS1_(
	.param .u32 _Z27ms_deformable_im2col_2x2x32I6__halfLi8ELi4ELi32ELi8EEviPKT_PKlS5_S3_S3_iiiPS1__param_0,
	.param .u64 .ptr .align 1 _Z27ms_deformable_im2col_2x2x32I6__halfLi8ELi4ELi32ELi8EEviPKT_PKlS5_S3_S3_iiiPS1__param_1,
	.param .u64 .ptr .align 1 _Z27ms_deformable_im2col_2x2x32I6__halfLi8ELi4ELi32ELi8EEviPKT_PKlS5_S3_S3_iiiPS1__param_2,
	.param .u64 .ptr .align 1 _Z27ms_deformable_im2col_2x2x32I6__halfLi8ELi4ELi32ELi8EEviPKT_PKlS5_S3_S3_iiiPS1__param_3,
	.param .u64 .ptr .align 1 _Z27ms_deformable_im2col_2x2x32I6__halfLi8ELi4ELi32ELi8EEviPKT_PKlS5_S3_S3_iiiPS1__param_4,
	.param .u64 .ptr .align 1 _Z27ms_deformable_im2col_2x2x32I6__halfLi8ELi4ELi32ELi8EEviPKT_PKlS5_S3_S3_iiiPS1__param_5,
	.param .u32 _Z27ms_deformable_im2col_2x2x32I6__halfLi8ELi4ELi32ELi8EEviPKT_PKlS5_S3_S3_iiiPS1__param_6,
	.param .u32 _Z27ms_deformable_im2col_2x2x32I6__halfLi8ELi4ELi32ELi8EEviPKT_PKlS5_S3_S3_iiiPS1__param_7,
	.param .u32 _Z27ms_deformable_im2col_2x2x32I6__halfLi8ELi4ELi32ELi8EEviPKT_PKlS5_S3_S3_iiiPS1__param_8,
	.param .u64 .ptr .align 1 _Z27ms_deformable_im2col_2x2x32I6__halfLi8ELi4ELi32ELi8EEviPKT_PKlS5_S3_S3_iiiPS1__param_9
)
{
	.reg .pred 	%p<31>;
	.reg .b16 	%rs<278>;
	.reg .b32 	%r<91>;
	.reg .b32 	%f<4>;
	.reg .b64 	%rd<46>;
	// demoted variable
	.shared .align 128 .b8 _ZZ27ms_deformable_im2col_2x2x32I6__halfLi8ELi4ELi32ELi8EEviPKT_PKlS5_S3_S3_iiiPS1_E9smem_tile[256];
	ld.param.u32 	%r30, [_Z27ms_deformable_im2col_2x2x32I6__halfLi8ELi4ELi32ELi8EEviPKT_PKlS5_S3_S3_iiiPS1__param_0];
	ld.param.u32 	%r28, [_Z27ms_deformable_im2col_2x2x32I6__halfLi8ELi4ELi32ELi8EEviPKT_PKlS5_S3_S3_iiiPS1__param_7];
	ld.param.u32 	%r29, [_Z27ms_deformable_im2col_2x2x32I6__halfLi8ELi4ELi32ELi8EEviPKT_PKlS5_S3_S3_iiiPS1__param_8];
	mov.u32 	%r31, %ctaid.x;
	mov.u32 	%r32, %ntid.x;
	mov.u32 	%r1, %tid.x;
	mad.lo.s32 	%r2, %r31, %r32, %r1;
	setp.ge.s32 	%p3, %r2, %r30;
	@%p3 bra 	$L__BB0_22;
	shl.b32 	%r3, %r2, 3;
	shr.s32 	%r34, %r2, 2;
	div.s32 	%r35, %r34, %r29;
	mov.f32 	%f1, 0f00000000;
	// begin inline asm
	{  cvt.rn.f16.f32 %rs43, %f1;}

	// end inline asm
	and.b32  	%r87, %r3, -32;
	shl.b32 	%r36, %r2, 4;
	and.b32  	%r86, %r36, -64;
	mov.f32 	%f2, 0f3F800000;
	// begin inline asm
	{  cvt.rn.f16.f32 %rs44, %f2;}

	// end inline asm
	mul.lo.s32 	%r6, %r35, %r28;
	mov.f32 	%f3, 0f3F000000;
	// begin inline asm
	{  cvt.rn.f16.f32 %rs45, %f3;}

	// end inline asm
	and.b32  	%r7, %r1, 31;
	mov.b32 	%r85, 0;
	mov.u16 	%rs270, %rs43;
	mov.u16 	%rs271, %rs43;
	mov.u16 	%rs272, %rs43;
	mov.u16 	%rs273, %rs43;
	mov.u16 	%rs274, %rs43;
	mov.u16 	%rs275, %rs43;
	mov.u16 	%rs276, %rs43;
	mov.u16 	%rs277, %rs43;
$L__BB0_2:
	ld.param.u64 	%rd42, [_Z27ms_deformable_im2col_2x2x32I6__halfLi8ELi4ELi32ELi8EEviPKT_PKlS5_S3_S3_iiiPS1__param_3];
	ld.param.u64 	%rd41, [_Z27ms_deformable_im2col_2x2x32I6__halfLi8ELi4ELi32ELi8EEviPKT_PKlS5_S3_S3_iiiPS1__param_2];
	cvta.to.global.u64 	%rd9, %rd42;
	mul.wide.u32 	%rd10, %r85, 8;
	add.s64 	%rd11, %rd9, %rd10;
	ld.global.u32 	%r40, [%rd11];
	shl.b32 	%r41, %r85, 1;
	cvta.to.global.u64 	%rd12, %rd41;
	mul.wide.u32 	%rd13, %r41, 8;
	add.s64 	%rd14, %rd12, %rd13;
	ld.global.u32 	%r38, [%rd14];
	ld.global.u32 	%r37, [%rd14+8];
	add.s32 	%r42, %r6, %r40;
	shl.b32 	%r43, %r42, 5;
	cvt.s64.s32 	%rd1, %r43;
	// begin inline asm
	cvt.rn.f16.s32 %rs46, %r37;
	// end inline asm
	// begin inline asm
	cvt.rn.f16.s32 %rs47, %r38;
	// end inline asm
	mov.b32 	%r90, 0;
	mov.u32 	%r88, %r86;
	mov.u32 	%r89, %r87;
$L__BB0_3:
	ld.param.u64 	%rd44, [_Z27ms_deformable_im2col_2x2x32I6__halfLi8ELi4ELi32ELi8EEviPKT_PKlS5_S3_S3_iiiPS1__param_5];
	ld.param.u64 	%rd43, [_Z27ms_deformable_im2col_2x2x32I6__halfLi8ELi4ELi32ELi8EEviPKT_PKlS5_S3_S3_iiiPS1__param_4];
	mul.wide.s32 	%rd15, %r89, 2;
	cvta.to.global.u64 	%rd16, %rd44;
	add.s64 	%rd17, %rd16, %rd15;
	mul.wide.s32 	%rd18, %r88, 2;
	cvta.to.global.u64 	%rd19, %rd43;
	add.s64 	%rd20, %rd19, %rd18;
	ld.global.u16 	%rs49, [%rd20];
	ld.global.u16 	%rs53, [%rd20+2];
	ld.global.u16 	%rs22, [%rd17];
	// begin inline asm
	{fma.rn.f16 %rs48,%rs49,%rs46,%rs45;
}
	// end inline asm
	// begin inline asm
	{fma.rn.f16 %rs52,%rs53,%rs47,%rs45;
}
	// end inline asm
	// begin inline asm
	{ .reg .pred __$temp3;
  setp.gt.f16  __$temp3, %rs52, %rs43;
  selp.u16 %rs56, 1, 0, __$temp3;}
	// end inline asm
	setp.eq.s16 	%p4, %rs56, 0;
	@%p4 bra 	$L__BB0_19;
	// begin inline asm
	{ .reg .pred __$temp3;
  setp.gt.f16  __$temp3, %rs48, %rs43;
  selp.u16 %rs59, 1, 0, __$temp3;}
	// end inline asm
	setp.eq.s16 	%p5, %rs59, 0;
	@%p5 bra 	$L__BB0_19;
	add.s32 	%r44, %r38, 1;
	// begin inline asm
	cvt.rn.f16.s32 %rs62, %r44;
	// end inline asm
	// begin inline asm
	{ .reg .pred __$temp3;
  setp.lt.f16  __$temp3, %rs52, %rs62;
  selp.u16 %rs63, 1, 0, __$temp3;}
	// end inline asm
	setp.eq.s16 	%p6, %rs63, 0;
	@%p6 bra 	$L__BB0_19;
	add.s32 	%r45, %r37, 1;
	// begin inline asm
	cvt.rn.f16.s32 %rs66, %r45;
	// end inline asm
	// begin inline asm
	{ .reg .pred __$temp3;
  setp.lt.f16  __$temp3, %rs48, %rs66;
  selp.u16 %rs67, 1, 0, __$temp3;}
	// end inline asm
	setp.eq.s16 	%p7, %rs67, 0;
	@%p7 bra 	$L__BB0_19;
	ld.param.u64 	%rd40, [_Z27ms_deformable_im2col_2x2x32I6__halfLi8ELi4ELi32ELi8EEviPKT_PKlS5_S3_S3_iiiPS1__param_1];
	cvta.to.global.u64 	%rd2, %rd40;
	// begin inline asm
	cvt.rmi.s32.f16 %r46, %rs52;
	// end inline asm
	// begin inline asm
	cvt.rmi.s32.f16 %r47, %rs48;
	// end inline asm
	setp.gt.s32 	%p8, %r46, -1;
	setp.lt.s32 	%p9, %r46, %r38;
	and.pred  	%p1, %p8, %p9;
	not.pred 	%p10, %p1;
	mul.lo.s32 	%r18, %r46, %r37;
	setp.lt.s32 	%p11, %r47, 0;
	or.pred  	%p12, %p10, %p11;
	setp.ge.s32 	%p13, %r47, %r37;
	or.pred  	%p14, %p12, %p13;
	mov.u16 	%rs269, %rs43;
	@%p14 bra 	$L__BB0_9;
	add.s32 	%r48, %r47, %r18;
	shl.b32 	%r49, %r48, 5;
	or.b32  	%r50, %r49, %r7;
	cvt.s64.s32 	%rd21, %r50;
	add.s64 	%rd22, %rd21, %rd1;
	shl.b64 	%rd23, %rd22, 1;
	add.s64 	%rd24, %rd2, %rd23;
	ld.global.u16 	%rs269, [%rd24];
$L__BB0_9:
	shl.b32 	%r51, %r7, 1;
	mov.u32 	%r52, _ZZ27ms_deformable_im2col_2x2x32I6__halfLi8ELi4ELi32ELi8EEviPKT_PKlS5_S3_S3_iiiPS1_E9smem_tile;
	add.s32 	%r19, %r52, %r51;
	st.shared.u16 	[%r19], %rs269;
	add.s32 	%r20, %r47, 1;
	setp.gt.s32 	%p15, %r47, -2;
	and.pred  	%p16, %p1, %p15;
	setp.lt.s32 	%p17, %r20, %r37;
	and.pred  	%p18, %p16, %p17;
	@%p18 bra 	$L__BB0_11;
	st.shared.u16 	[%r19+64], %rs43;
	bra.uni 	$L__BB0_12;
$L__BB0_11:
	add.s32 	%r53, %r20, %r18;
	shl.b32 	%r54, %r53, 5;
	or.b32  	%r55, %r54, %r7;
	cvt.s64.s32 	%rd25, %r55;
	add.s64 	%rd26, %rd25, %rd1;
	shl.b64 	%rd27, %rd26, 1;
	add.s64 	%rd28, %rd2, %rd27;
	ld.global.u16 	%rs72, [%rd28];
	st.shared.u16 	[%r19+64], %rs72;
$L__BB0_12:
	setp.lt.s32 	%p19, %r47, %r37;
	setp.gt.s32 	%p20, %r47, -1;
	add.s32 	%r56, %r46, 1;
	setp.gt.s32 	%p21, %r46, -2;
	setp.lt.s32 	%p22, %r56, %r38;
	and.pred  	%p2, %p21, %p22;
	add.s32 	%r21, %r18, %r37;
	and.pred  	%p23, %p2, %p20;
	and.pred  	%p24, %p23, %p19;
	@%p24 bra 	$L__BB0_14;
	st.shared.u16 	[%r19+128], %rs43;
	bra.uni 	$L__BB0_15;
$L__BB0_14:
	add.s32 	%r57, %r47, %r21;
	shl.b32 	%r58, %r57, 5;
	or.b32  	%r59, %r58, %r7;
	cvt.s64.s32 	%rd29, %r59;
	add.s64 	%rd30, %rd29, %rd1;
	shl.b64 	%rd31, %rd30, 1;
	add.s64 	%rd32, %rd2, %rd31;
	ld.global.u16 	%rs73, [%rd32];
	st.shared.u16 	[%r19+128], %rs73;
$L__BB0_15:
	setp.lt.s32 	%p25, %r20, %r37;
	setp.gt.s32 	%p26, %r47, -2;
	and.pred  	%p27, %p2, %p26;
	and.pred  	%p28, %p27, %p25;
	@%p28 bra 	$L__BB0_17;
	st.shared.u16 	[%r19+192], %rs43;
	bra.uni 	$L__BB0_18;
$L__BB0_17:
	add.s32 	%r60, %r20, %r21;
	shl.b32 	%r61, %r60, 5;
	or.b32  	%r62, %r61, %r7;
	cvt.s64.s32 	%rd33, %r62;
	add.s64 	%rd34, %rd33, %rd1;
	shl.b64 	%rd35, %rd34, 1;
	add.s64 	%rd36, %rd2, %rd35;
	ld.global.u16 	%rs74, [%rd36];
	st.shared.u16 	[%r19+192], %rs74;
$L__BB0_18:
	bar.warp.sync 	-1;
	// begin inline asm
	cvt.rm.f16.s32 %rs75, %r46;
	// end inline asm
	// begin inline asm
	{sub.f16 %rs76,%rs52,%rs75;
}
	// end inline asm
	// begin inline asm
	cvt.rm.f16.s32 %rs79, %r47;
	// end inline asm
	// begin inline asm
	{sub.f16 %rs80,%rs48,%rs79;
}
	// end inline asm
	// begin inline asm
	{sub.f16 %rs83,%rs44,%rs76;
}
	// end inline asm
	// begin inline asm
	{sub.f16 %rs86,%rs44,%rs80;
}
	// end inline asm
	// begin inline asm
	{mul.f16 %rs89,%rs83,%rs86;
}
	// end inline asm
	// begin inline asm
	{mul.f16 %rs92,%rs83,%rs80;
}
	// end inline asm
	// begin inline asm
	{mul.f16 %rs95,%rs76,%rs86;
}
	// end inline asm
	// begin inline asm
	{mul.f16 %rs98,%rs76,%rs80;
}
	// end inline asm
	shl.b32 	%r65, %r3, 1;
	and.b32  	%r66, %r65, 48;
	mov.u32 	%r67, _ZZ27ms_deformable_im2col_2x2x32I6__halfLi8ELi4ELi32ELi8EEviPKT_PKlS5_S3_S3_iiiPS1_E9smem_tile;
	add.s32 	%r68, %r67, %r66;
	ld.shared.v4.b32 	{%r69, %r70, %r71, %r72}, [%r68];
	mov.b32 	{%rs228, %rs247}, %r72;
	mov.b32 	{%rs190, %rs209}, %r71;
	mov.b32 	{%rs152, %rs171}, %r70;
	mov.b32 	{%rs114, %rs133}, %r69;
	ld.shared.v4.b32 	{%r73, %r74, %r75, %r76}, [%r68+64];
	mov.b32 	{%rs224, %rs243}, %r76;
	mov.b32 	{%rs186, %rs205}, %r75;
	mov.b32 	{%rs148, %rs167}, %r74;
	mov.b32 	{%rs110, %rs129}, %r73;
	ld.shared.v4.b32 	{%r77, %r78, %r79, %r80}, [%r68+128];
	mov.b32 	{%rs220, %rs239}, %r80;
	mov.b32 	{%rs182, %rs201}, %r79;
	mov.b32 	{%rs144, %rs163}, %r78;
	mov.b32 	{%rs106, %rs125}, %r77;
	ld.shared.v4.b32 	{%r81, %r82, %r83, %r84}, [%r68+192];
	mov.b32 	{%rs217, %rs236}, %r84;
	mov.b32 	{%rs179, %rs198}, %r83;
	mov.b32 	{%rs141, %rs160}, %r82;
	mov.b32 	{%rs103, %rs122}, %r81;
	// begin inline asm
	{mul.f16 %rs101,%rs98,%rs103;
}
	// end inline asm
	// begin inline asm
	{fma.rn.f16 %rs104,%rs95,%rs106,%rs101;
}
	// end inline asm
	// begin inline asm
	{fma.rn.f16 %rs108,%rs92,%rs110,%rs104;
}
	// end inline asm
	// begin inline asm
	{fma.rn.f16 %rs112,%rs89,%rs114,%rs108;
}
	// end inline asm
	// begin inline asm
	{fma.rn.f16 %rs277,%rs22,%rs112,%rs277;
}
	// end inline asm
	// begin inline asm
	{mul.f16 %rs120,%rs98,%rs122;
}
	// end inline asm
	// begin inline asm
	{fma.rn.f16 %rs123,%rs95,%rs125,%rs120;
}
	// end inline asm
	// begin inline asm
	{fma.rn.f16 %rs127,%rs92,%rs129,%rs123;
}
	// end inline asm
	// begin inline asm
	{fma.rn.f16 %rs131,%rs89,%rs133,%rs127;
}
	// end inline asm
	// begin inline asm
	{fma.rn.f16 %rs276,%rs22,%rs131,%rs276;
}
	// end inline asm
	// begin inline asm
	{mul.f16 %rs139,%rs98,%rs141;
}
	// end inline asm
	// begin inline asm
	{fma.rn.f16 %rs142,%rs95,%rs144,%rs139;
}
	// end inline asm
	// begin inline asm
	{fma.rn.f16 %rs146,%rs92,%rs148,%rs142;
}
	// end inline asm
	// begin inline asm
	{fma.rn.f16 %rs150,%rs89,%rs152,%rs146;
}
	// end inline asm
	// begin inline asm
	{fma.rn.f16 %rs275,%rs22,%rs150,%rs275;
}
	// end inline asm
	// begin inline asm
	{mul.f16 %rs158,%rs98,%rs160;
}
	// end inline asm
	// begin inline asm
	{fma.rn.f16 %rs161,%rs95,%rs163,%rs158;
}
	// end inline asm
	// begin inline asm
	{fma.rn.f16 %rs165,%rs92,%rs167,%rs161;
}
	// end inline asm
	// begin inline asm
	{fma.rn.f16 %rs169,%rs89,%rs171,%rs165;
}
	// end inline asm
	// begin inline asm
	{fma.rn.f16 %rs274,%rs22,%rs169,%rs274;
}
	// end inline asm
	// begin inline asm
	{mul.f16 %rs177,%rs98,%rs179;
}
	// end inline asm
	// begin inline asm
	{fma.rn.f16 %rs180,%rs95,%rs182,%rs177;
}
	// end inline asm
	// begin inline asm
	{fma.rn.f16 %rs184,%rs92,%rs186,%rs180;
}
	// end inline asm
	// begin inline asm
	{fma.rn.f16 %rs188,%rs89,%rs190,%rs184;
}
	// end inline asm
	// begin inline asm
	{fma.rn.f16 %rs273,%rs22,%rs188,%rs273;
}
	// end inline asm
	// begin inline asm
	{mul.f16 %rs196,%rs98,%rs198;
}
	// end inline asm
	// begin inline asm
	{fma.rn.f16 %rs199,%rs95,%rs201,%rs196;
}
	// end inline asm
	// begin inline asm
	{fma.rn.f16 %rs203,%rs92,%rs205,%rs199;
}
	// end inline asm
	// begin inline asm
	{fma.rn.f16 %rs207,%rs89,%rs209,%rs203;
}
	// end inline asm
	// begin inline asm
	{fma.rn.f16 %rs272,%rs22,%rs207,%rs272;
}
	// end inline asm
	// begin inline asm
	{mul.f16 %rs215,%rs98,%rs217;
}
	// end inline asm
	// begin inline asm
	{fma.rn.f16 %rs218,%rs95,%rs220,%rs215;
}
	// end inline asm
	// begin inline asm
	{fma.rn.f16 %rs222,%rs92,%rs224,%rs218;
}
	// end inline asm
	// begin inline asm
	{fma.rn.f16 %rs226,%rs89,%rs228,%rs222;
}
	// end inline asm
	// begin inline asm
	{fma.rn.f16 %rs271,%rs22,%rs226,%rs271;
}
	// end inline asm
	// begin inline asm
	{mul.f16 %rs234,%rs98,%rs236;
}
	// end inline asm
	// begin inline asm
	{fma.rn.f16 %rs237,%rs95,%rs239,%rs234;
}
	// end inline asm
	// begin inline asm
	{fma.rn.f16 %rs241,%rs92,%rs243,%rs237;
}
	// end inline asm
	// begin inline asm
	{fma.rn.f16 %rs245,%rs89,%rs247,%rs241;
}
	// end inline asm
	// begin inline asm
	{fma.rn.f16 %rs270,%rs22,%rs245,%rs270;
}
	// end inline asm
$L__BB0_19:
	add.s32 	%r90, %r90, 1;
	add.s32 	%r89, %r89, 1;
	add.s32 	%r88, %r88, 2;
	setp.ne.s32 	%p29, %r90, 8;
	@%p29 bra 	$L__BB0_3;
	add.s32 	%r86, %r86, 16;
	add.s32 	%r87, %r87, 8;
	add.s32 	%r85, %r85, 1;
	setp.ne.s32 	%p30, %r85, 4;
	@%p30 bra 	$L__BB0_2;
	ld.param.u64 	%rd45, [_Z27ms_deformable_im2col_2x2x32I6__halfLi8ELi4ELi32ELi8EEviPKT_PKlS5_S3_S3_iiiPS1__param_9];
	cvta.to.global.u64 	%rd37, %rd45;
	mul.wide.s32 	%rd38, %r3, 2;
	add.s64 	%rd39, %rd37, %rd38;
	st.global.u16 	[%rd39], %rs277;
	st.global.u16 	[%rd39+2], %rs276;
	st.global.u16 	[%rd39+4], %rs275;
	st.global.u16 	[%rd39+6], %rs274;
	st.global.u16 	[%rd39+8], %rs273;
	st.global.u16 	[%rd39+10], %rs272;
	st.global.u16 	[%rd39+12], %rs271;
	st.global.u16 	[%rd39+14], %rs270;
$L__BB0_22:
	ret;

}


// ===== COMPILED SASS (sm_100) =====

	.target	sm_100

	.elftype	@"ET_EXEC"


//--------------------- .note.nv.tkinfo           --------------------------
	.section	.note.nv.tkinfo,"",@"SHT_NOTE"
	.sectionflags	@"SHF_NOTE_NV_TKINFO"
	.tkinfo
        /*0018*/ 	.word	0x00000002
        /*0030*/ 	.string	""
        /*0030*/ 	.string	"ptxas"
        /*0030*/ 	.string	"Cuda compilation tools, release 13.0, V13.0.88"
        /*0030*/ 	.string	"Build cuda_13.0.r13.0/compiler.36424714_0"
        /*0030*/ 	.string	"-arch sm_100 -m 64 "



//--------------------- .note.nv.cuinfo           --------------------------
	.section	.note.nv.cuinfo,"",@"SHT_NOTE"
	.sectionflags	@"SHF_NOTE_NV_CUINFO"
        /*0018*/ 	.short	0x0002
        /*001a*/ 	.short	0x0064
        /*001c*/ 	.short	0x0082
	.zero		2


//--------------------- .nv.info                  --------------------------
	.section	.nv.info,"",@"SHT_CUDA_INFO"
	.align	4


	//----- nvinfo : EIATTR_REGCOUNT
	.align		4
        /*0000*/ 	.byte	0x04, 0x2f
        /*0002*/ 	.short	(.L_1 - .L_0)
	.align		4
.L_0:
        /*0004*/ 	.word	index@(_Z27ms_deformable_im2col_2x2x32I6__halfLi8ELi4ELi32ELi8EEviPKT_PKlS5_S3_S3_iiiPS1_)
        /*0008*/ 	.word	0x00000028


	//----- nvinfo : EIATTR_FRAME_SIZE
	.align		4
.L_1:
        /*000c*/ 	.byte	0x04, 0x11
        /*000e*/ 	.short	(.L_3 - .L_2)
	.align		4
.L_2:
        /*0010*/ 	.word	index@(_Z27ms_deformable_im2col_2x2x32I6__halfLi8ELi4ELi32ELi8EEviPKT_PKlS5_S3_S3_iiiPS1_)
        /*0014*/ 	.word	0x00000000


	//----- nvinfo : EIATTR_MIN_STACK_SIZE
	.align		4
.L_3:
        /*0018*/ 	.byte	0x04, 0x12
        /*001a*/ 	.short	(.L_5 - .L_4)
	.align		4
.L_4:
        /*001c*/ 	.word	index@(_Z27ms_deformable_im2col_2x2x32I6__halfLi8ELi4ELi32ELi8EEviPKT_PKlS5_S3_S3_iiiPS1_)
        /*0020*/ 	.word	0x00000000
.L_5:


//--------------------- .nv.compat                --------------------------
	.section	.nv.compat,"",@"SHT_CUDA_COMPAT_INFO"
	.align	4
        /*0000*/ 	.byte	0x02, 0x09, 0x00, 0x00, 0x02, 0x02, 0x01, 0x00, 0x02, 0x05, 0x05, 0x00, 0x03, 0x07, 0x01, 0x01
        /*0010*/ 	.byte	0x02, 0x03, 0x00, 0x00, 0x02, 0x06, 0x01, 0x00, 0x04, 0x0b, 0x08, 0x00, 0x09, 0x00, 0x00, 0x00
        /*0020*/ 	.byte	0x00, 0x00, 0x00, 0x00


//--------------------- .nv.info._Z27ms_deformable_im2col_2x2x32I6__halfLi8ELi4ELi32ELi8EEviPKT_PKlS5_S3_S3_iiiPS1_ --------------------------
	.section	.nv.info._Z27ms_deformable_im2col_2x2x32I6__halfLi8ELi4ELi32ELi8EEviPKT_PKlS5_S3_S3_iiiPS1_,"",@"SHT_CUDA_INFO"
	.sectionflags	@""
	.align	4


	//----- nvinfo : EIATTR_CUDA_API_VERSION
	.align		4
        /*0000*/ 	.byte	0x04, 0x37
        /*0002*/ 	.short	(.L_7 - .L_6)
.L_6:
        /*0004*/ 	.word	0x00000082


	//----- nvinfo : EIATTR_KPARAM_INFO
	.align		4
.L_7:
        /*0008*/ 	.byte	0x04, 0x17
        /*000a*/ 	.short	(.L_9 - .L_8)
.L_8:
        /*000c*/ 	.word	0x00000000
        /*0010*/ 	.short	0x0009
        /*0012*/ 	.short	0x0040
        /*0014*/ 	.byte	0x00, 0xf5, 0x21, 0x00


	//----- nvinfo : EIATTR_KPARAM_INFO
	.align		4
.L_9:
        /*0018*/ 	.byte	0x04, 0x17
        /*001a*/ 	.short	(.L_11 - .L_10)
.L_10:
        /*001c*/ 	.word	0x00000000
        /*0020*/ 	.short	0x0008
        /*0022*/ 	.short	0x0038
        /*0024*/ 	.byte	0x00, 0xf0, 0x11, 0x00


	//----- nvinfo : EIATTR_KPARAM_INFO
	.align		4
.L_11:
        /*0028*/ 	.byte	0x04, 0x17
        /*002a*/ 	.short	(.L_13 - .L_12)
.L_12:
        /*002c*/ 	.word	0x00000000
        /*0030*/ 	.short	0x0007
        /*0032*/ 	.short	0x0034
        /*0034*/ 	.byte	0x00, 0xf0, 0x11, 0x00


	//----- nvinfo : EIATTR_KPARAM_INFO
	.align		4
.L_13:
        /*0038*/ 	.byte	0x04, 0x17
        /*003a*/ 	.short	(.L_15 - .L_14)
.L_14:
        /*003c*/ 	.word	0x00000000
        /*0040*/ 	.short	0x0006
        /*0042*/ 	.short	0x0030
        /*0044*/ 	.byte	0x00, 0xf0, 0x11, 0x00


	//----- nvinfo : EIATTR_KPARAM_INFO
	.align		4
.L_15:
        /*0048*/ 	.byte	0x04, 0x17
        /*004a*/ 	.short	(.L_17 - .L_16)
.L_16:
        /*004c*/ 	.word	0x00000000
        /*0050*/ 	.short	0x0005
        /*0052*/ 	.short	0x0028
        /*0054*/ 	.byte	0x00, 0xf5, 0x21, 0x00


	//----- nvinfo : EIATTR_KPARAM_INFO
	.align		4
.L_17:
        /*0058*/ 	.byte	0x04, 0x17
        /*005a*/ 	.short	(.L_19 - .L_18)
.L_18:
        /*005c*/ 	.word	0x00000000
        /*0060*/ 	.short	0x0004
        /*0062*/ 	.short	0x0020
        /*0064*/ 	.byte	0x00, 0xf5, 0x21, 0x00


	//----- nvinfo : EIATTR_KPARAM_INFO
	.align		4
.L_19:
        /*0068*/ 	.byte	0x04, 0x17
        /*006a*/ 	.short	(.L_21 - .L_20)
.L_20:
        /*006c*/ 	.word	0x00000000
        /*0070*/ 	.short	0x0003
        /*0072*/ 	.short	0x0018
        /*0074*/ 	.byte	0x00, 0xf5, 0x21, 0x00


	//----- nvinfo : EIATTR_KPARAM_INFO
	.align		4
.L_21:
        /*0078*/ 	.byte	0x04, 0x17
        /*007a*/ 	.short	(.L_23 - .L_22)
.L_22:
        /*007c*/ 	.word	0x00000000
        /*0080*/ 	.short	0x0002
        /*0082*/ 	.short	0x0010
        /*0084*/ 	.byte	0x00, 0xf5, 0x21, 0x00


	//----- nvinfo : EIATTR_KPARAM_INFO
	.align		4
.L_23:
        /*0088*/ 	.byte	0x04, 0x17
        /*008a*/ 	.short	(.L_25 - .L_24)
.L_24:
        /*008c*/ 	.word	0x00000000
        /*0090*/ 	.short	0x0001
        /*0092*/ 	.short	0x0008
        /*0094*/ 	.byte	0x00, 0xf5, 0x21, 0x00


	//----- nvinfo : EIATTR_KPARAM_INFO
	.align		4
.L_25:
        /*0098*/ 	.byte	0x04, 0x17
        /*009a*/ 	.short	(.L_27 - .L_26)
.L_26:
        /*009c*/ 	.word	0x00000000
        /*00a0*/ 	.short	0x0000
        /*00a2*/ 	.short	0x0000
        /*00a4*/ 	.byte	0x00, 0xf0, 0x11, 0x00


	//----- nvinfo : EIATTR_SPARSE_MMA_MASK
	.align		4
.L_27:
        /*00a8*/ 	.byte	0x03, 0x50
        /*00aa*/ 	.short	0x0000


	//----- nvinfo : EIATTR_MAXREG_COUNT
	.align		4
        /*00ac*/ 	.byte	0x03, 0x1b
        /*00ae*/ 	.short	0x00ff


	//----- nvinfo : EIATTR_MERCURY_ISA_VERSION
	.align		4
        /*00b0*/ 	.byte	0x03, 0x5f
        /*00b2*/ 	.short	0x0101


	//----- nvinfo : EIATTR_COOP_GROUP_MASK_REGIDS
	.align		4
        /*00b4*/ 	.byte	0x04, 0x29
        /*00b6*/ 	.short	(.L_29 - .L_28)


	//   ....[0]....
.L_28:
        /*00b8*/ 	.word	0xffffffff


	//----- nvinfo : EIATTR_COOP_GROUP_INSTR_OFFSETS
	.align		4
.L_29:
        /*00bc*/ 	.byte	0x04, 0x28
        /*00be*/ 	.short	(.L_31 - .L_30)


	//   ....[0]....
.L_30:
        /*00c0*/ 	.word	0x00000a10


	//----- nvinfo : EIATTR_VRC_CTA_INIT_COUNT
	.align		4
.L_31:
        /*00c4*/ 	.byte	0x02, 0x4a
	.zero		1
	.zero		1


	//----- nvinfo : EIATTR_EXIT_INSTR_OFFSETS
	.align		4
        /*00c8*/ 	.byte	0x04, 0x1c
        /*00ca*/ 	.short	(.L_33 - .L_32)


	//   ....[0]....
.L_32:
        /*00cc*/ 	.word	0x00000070


	//   ....[1]....
        /*00d0*/ 	.word	0x00000d40


	//----- nvinfo : EIATTR_CRS_STACK_SIZE
	.align		4
.L_33:
        /*00d4*/ 	.byte	0x04, 0x1e
        /*00d6*/ 	.short	(.L_35 - .L_34)
.L_34:
        /*00d8*/ 	.word	0x00000000


	//----- nvinfo : EIATTR_CBANK_PARAM_SIZE
	.align		4
.L_35:
        /*00dc*/ 	.byte	0x03, 0x19
        /*00de*/ 	.short	0x0048


	//----- nvinfo : EIATTR_PARAM_CBANK
	.align		4
        /*00e0*/ 	.byte	0x04, 0x0a
        /*00e2*/ 	.short	(.L_37 - .L_36)
	.align		4
.L_36:
        /*00e4*/ 	.word	index@(.nv.constant0._Z27ms_deformable_im2col_2x2x32I6__halfLi8ELi4ELi32ELi8EEviPKT_PKlS5_S3_S3_iiiPS1_)
        /*00e8*/ 	.short	0x0380
        /*00ea*/ 	.short	0x0048


	//----- nvinfo : EIATTR_SW_WAR
	.align		4
.L_37:
        /*00ec*/ 	.byte	0x04, 0x36
        /*00ee*/ 	.short	(.L_39 - .L_38)
.L_38:
        /*00f0*/ 	.word	0x00000008
.L_39:


//--------------------- .nv.callgraph             --------------------------
	.section	.nv.callgraph,"",@"SHT_CUDA_CALLGRAPH"
	.align	4
	.sectionentsize	8
	.align		4
        /*0000*/ 	.word	0x00000000
	.align		4
        /*0004*/ 	.word	0xffffffff
	.align		4
        /*0008*/ 	.word	0x00000000
	.align		4
        /*000c*/ 	.word	0xfffffffe
	.align		4
        /*0010*/ 	.word	0x00000000
	.align		4
        /*0014*/ 	.word	0xfffffffd
	.align		4
        /*0018*/ 	.word	0x00000000
	.align		4
        /*001c*/ 	.word	0xfffffffc


//--------------------- .text._Z27ms_deformable_im2col_2x2x32I6__halfLi8ELi4ELi32ELi8EEviPKT_PKlS5_S3_S3_iiiPS1_ --------------------------
	.section	.text._Z27ms_deformable_im2col_2x2x32I6__halfLi8ELi4ELi32ELi8EEviPKT_PKlS5_S3_S3_iiiPS1_,"ax",@progbits
	.align	128
        .global         _Z27ms_deformable_im2col_2x2x32I6__halfLi8ELi4ELi32ELi8EEviPKT_PKlS5_S3_S3_iiiPS1_
        .type           _Z27ms_deformable_im2col_2x2x32I6__halfLi8ELi4ELi32ELi8EEviPKT_PKlS5_S3_S3_iiiPS1_,@function
        .size           _Z27ms_deformable_im2col_2x2x32I6__halfLi8ELi4ELi32ELi8EEviPKT_PKlS5_S3_S3_iiiPS1_,(.L_x_7 - _Z27ms_deformable_im2col_2x2x32I6__halfLi8ELi4ELi32ELi8EEviPKT_PKlS5_S3_S3_iiiPS1_)
        .other          _Z27ms_deformable_im2col_2x2x32I6__halfLi8ELi4ELi32ELi8EEviPKT_PKlS5_S3_S3_iiiPS1_,@"STO_CUDA_ENTRY STV_DEFAULT"
_Z27ms_deformable_im2col_2x2x32I6__halfLi8ELi4ELi32ELi8EEviPKT_PKlS5_S3_S3_iiiPS1_:
.text._Z27ms_deformable_im2col_2x2x32I6__halfLi8ELi4ELi32ELi8EEviPKT_PKlS5_S3_S3_iiiPS1_:
[----:B------:R-:W-:Y:S01]  /*0000*/  LDC R1, c[0x0][0x37c] ;  /* 0x0000df00ff017b82 */ /* 0x000fe20000000800 */
[----:B------:R-:W0:Y:S07]  /*0010*/  S2R R5, SR_TID.X ;  /* 0x0000000000057919 */ /* 0x000e2e0000002100 */
[----:B------:R-:W0:Y:S01]  /*0020*/  S2UR UR4, SR_CTAID.X ;  /* 0x00000000000479c3 */ /* 0x000e220000002500 */
[----:B------:R-:W1:Y:S07]  /*0030*/  LDCU UR5, c[0x0][0x380] ;  /* 0x00007000ff0577ac */ /* 0x000e6e0008000800 */
[----:B------:R-:W0:Y:S02]  /*0040*/  LDC R28, c[0x0][0x360] ;  /* 0x0000d800ff1c7b82 */ /* 0x000e240000000800 */
[----:B0-----:R-:W-:-:S05]  /*0050*/  IMAD R28, R28, UR4, R5 ;  /* 0x000000041c1c7c24 */ /* 0x001fca000f8e0205 */
[----:B-1----:R-:W-:-:S13]  /*0060*/  ISETP.GE.AND P0, PT, R28, UR5, PT ;  /* 0x000000051c007c0c */ /* 0x002fda000bf06270 */
[----:B------:R-:W-:Y:S05]  /*0070*/  @P0 EXIT ;  /* 0x000000000000094d */ /* 0x000fea0003800000 */
[----:B------:R-:W0:Y:S01]  /*0080*/  LDC R9, c[0x0][0x3b8] ;  /* 0x0000ee00ff097b82 */ /* 0x000e220000000800 */
[----:B------:R-:W-:Y:S01]  /*0090*/  SHF.R.S32.HI R0, RZ, 0x2, R28 ;  /* 0x00000002ff007819 */ /* 0x000fe2000001141c */
[C---:B------:R-:W-:Y:S01]  /*00a0*/  IMAD.SHL.U32 R16, R28.reuse, 0x10, RZ ;  /* 0x000000101c107824 */ /* 0x040fe200078e00ff */
[----:B------:R-:W-:Y:S01]  /*00b0*/  BSSY.RECONVERGENT B0, `(.L_x_0) ;  /* 0x00000ba000007945 */ /* 0x000fe20003800200 */
[----:B------:R-:W-:Y:S01]  /*00c0*/  IMAD.SHL.U32 R27, R28, 0x8, RZ ;  /* 0x000000081c1b7824 */ /* 0x000fe200078e00ff */
[----:B------:R-:W-:Y:S01]  /*00d0*/  LOP3.LUT R26, R5, 0x1f, RZ, 0xc0, !PT ;  /* 0x0000001f051a7812 */ /* 0x000fe200078ec0ff */
[----:B------:R-:W1:Y:S01]  /*00e0*/  LDCU.64 UR4, c[0x0][0x358] ;  /* 0x00006b00ff0477ac */ /* 0x000e620008000a00 */
[----:B------:R-:W-:Y:S02]  /*00f0*/  PRMT R25, RZ, 0x5410, RZ ;  /* 0x00005410ff197816 */ /* 0x000fe400000000ff */
[----:B------:R-:W-:Y:S02]  /*0100*/  PRMT R5, RZ, 0x5410, RZ ;  /* 0x00005410ff057816 */ /* 0x000fe400000000ff */
[----:B------:R-:W-:-:S02]  /*0110*/  LOP3.LUT R16, R16, 0xffffffc0, RZ, 0xc0, !PT ;  /* 0xffffffc010107812 */ /* 0x000fc400078ec0ff */
[----:B------:R-:W-:Y:S02]  /*0120*/  LOP3.LUT R17, R27, 0xffffffe0, RZ, 0xc0, !PT ;  /* 0xffffffe01b117812 */ /* 0x000fe400078ec0ff */
[----:B0-----:R-:W-:-:S04]  /*0130*/  IABS R7, R9 ;  /* 0x0000000900077213 */ /* 0x001fc80000000000 */
[----:B------:R-:W0:Y:S08]  /*0140*/  I2F.RP R4, R7 ;  /* 0x0000000700047306 */ /* 0x000e300000209400 */
[----:B0-----:R-:W0:Y:S02]  /*0150*/  MUFU.RCP R4, R4 ;  /* 0x0000000400047308 */ /* 0x001e240000001000 */
[----:B0-----:R-:W-:-:S06]  /*0160*/  VIADD R2, R4, 0xffffffe ;  /* 0x0ffffffe04027836 */ /* 0x001fcc0000000000 */
[----:B------:R0:W2:Y:S02]  /*0170*/  F2I.FTZ.U32.TRUNC.NTZ R3, R2 ;  /* 0x0000000200037305 */ /* 0x0000a4000021f000 */
[----:B0-----:R-:W-:Y:S02]  /*0180*/  IMAD.MOV.U32 R2, RZ, RZ, RZ ;  /* 0x000000ffff027224 */ /* 0x001fe400078e00ff */
[----:B--2---:R-:W-:-:S04]  /*0190*/  IMAD.MOV R6, RZ, RZ, -R3 ;  /* 0x000000ffff067224 */ /* 0x004fc800078e0a03 */
[----:B------:R-:W-:Y:S01]  /*01a0*/  IMAD R11, R6, R7, RZ ;  /* 0x00000007060b7224 */ /* 0x000fe200078e02ff */
[----:B------:R-:W-:Y:S02]  /*01b0*/  IABS R6, R0 ;  /* 0x0000000000067213 */ /* 0x000fe40000000000 */
[----:B------:R-:W-:Y:S01]  /*01c0*/  LOP3.LUT R0, R0, R9, RZ, 0x3c, !PT ;  /* 0x0000000900007212 */ /* 0x000fe200078e3cff */
[----:B------:R-:W-:-:S03]  /*01d0*/  IMAD.HI.U32 R3, R3, R11, R2 ;  /* 0x0000000b03037227 */ /* 0x000fc600078e0002 */
[----:B------:R-:W-:-:S03]  /*01e0*/  ISETP.GE.AND P2, PT, R0, RZ, PT ;  /* 0x000000ff0000720c */ /* 0x000fc60003f46270 */
[----:B------:R-:W-:-:S04]  /*01f0*/  IMAD.HI.U32 R3, R3, R6, RZ ;  /* 0x0000000603037227 */ /* 0x000fc800078e00ff */
[----:B------:R-:W-:-:S04]  /*0200*/  IMAD.MOV R4, RZ, RZ, -R3 ;  /* 0x000000ffff047224 */ /* 0x000fc800078e0a03 */
[----:B------:R-:W-:Y:S01]  /*0210*/  IMAD R2, R7, R4, R6 ;  /* 0x0000000407027224 */ /* 0x000fe200078e0206 */
[----:B------:R-:W-:-:S04]  /*0220*/  PRMT R4, RZ, 0x5410, RZ ;  /* 0x00005410ff047816 */ /* 0x000fc800000000ff */
[----:B------:R-:W-:-:S13]  /*0230*/  ISETP.GT.U32.AND P1, PT, R7, R2, PT ;  /* 0x000000020700720c */ /* 0x000fda0003f24070 */
[----:B------:R-:W-:Y:S02]  /*0240*/  @!P1 IMAD.IADD R2, R2, 0x1, -R7 ;  /* 0x0000000102029824 */ /* 0x000fe400078e0a07 */
[----:B------:R-:W-:Y:S01]  /*0250*/  @!P1 VIADD R3, R3, 0x1 ;  /* 0x0000000103039836 */ /* 0x000fe20000000000 */
[----:B------:R-:W-:Y:S02]  /*0260*/  ISETP.NE.AND P1, PT, R9, RZ, PT ;  /* 0x000000ff0900720c */ /* 0x000fe40003f25270 */
[----:B------:R-:W-:Y:S01]  /*0270*/  ISETP.GE.U32.AND P0, PT, R2, R7, PT ;  /* 0x000000070200720c */ /* 0x000fe20003f06070 */
[----:B------:R-:W-:-:S12]  /*0280*/  IMAD.MOV.U32 R2, RZ, RZ, RZ ;  /* 0x000000ffff027224 */ /* 0x000fd800078e00ff */
[----:B------:R-:W-:-:S05]  /*0290*/  @P0 IADD3 R3, PT, PT, R3, 0x1, RZ ;  /* 0x0000000103030810 */ /* 0x000fca0007ffe0ff */
[----:B------:R-:W-:Y:S01]  /*02a0*/  IMAD.MOV.U32 R0, RZ, RZ, R3 ;  /* 0x000000ffff007224 */ /* 0x000fe200078e0003 */
[----:B------:R-:W-:-:S03]  /*02b0*/  PRMT R3, RZ, 0x5410, RZ ;  /* 0x00005410ff037816 */ /* 0x000fc600000000ff */
[----:B------:R-:W-:Y:S01]  /*02c0*/  @!P2 IMAD.MOV R0, RZ, RZ, -R0 ;  /* 0x000000ffff00a224 */ /* 0x000fe200078e0a00 */
[----:B-1----:R-:W-:-:S07]  /*02d0*/  @!P1 LOP3.LUT R0, RZ, R9, RZ, 0x33, !PT ;  /* 0x00000009ff009212 */ /* 0x002fce00078e33ff */
.L_x_5:
[----:B------:R-:W0:Y:S01]  /*02e0*/  LDC.64 R8, c[0x0][0x390] ;  /* 0x0000e400ff087b82 */ /* 0x000e220000000a00 */
[----:B------:R-:W-:Y:S01]  /*02f0*/  SHF.L.U32 R11, R2, 0x1, RZ ;  /* 0x00000001020b7819 */ /* 0x000fe200000006ff */
[----:B------:R-:W1:Y:S06]  /*0300*/  LDCU UR6, c[0x0][0x3b4] ;  /* 0x00007680ff0677ac */ /* 0x000e6c0008000800 */
[----:B------:R-:W2:Y:S01]  /*0310*/  LDC.64 R6, c[0x0][0x398] ;  /* 0x0000e600ff067b82 */ /* 0x000ea20000000a00 */
[----:B0-----:R-:W-:-:S05]  /*0320*/  IMAD.WIDE.U32 R8, R11, 0x8, R8 ;  /* 0x000000080b087825 */ /* 0x001fca00078e0008 */
[----:B------:R-:W3:Y:S01]  /*0330*/  LDG.E R18, desc[UR4][R8.64] ;  /* 0x0000000408127981 */ /* 0x000ee2000c1e1900 */
[----:B--2---:R-:W-:-:S03]  /*0340*/  IMAD.WIDE.U32 R6, R2, 0x8, R6 ;  /* 0x0000000802067825 */ /* 0x004fc600078e0006 */
[----:B------:R-:W2:Y:S04]  /*0350*/  LDG.E R19, desc[UR4][R8.64+0x8] ;  /* 0x0000080408137981 */ /* 0x000ea8000c1e1900 */
[----:B------:R0:W1:Y:S01]  /*0360*/  LDG.E R7, desc[UR4][R6.64] ;  /* 0x0000000406077981 */ /* 0x000062000c1e1900 */
[----:B------:R-:W-:Y:S01]  /*0370*/  VIADD R2, R2, 0x1 ;  /* 0x0000000102027836 */ /* 0x000fe20000000000 */
[----:B------:R-:W-:Y:S01]  /*0380*/  BSSY.RECONVERGENT B1, `(.L_x_1) ;  /* 0x0000089000017945 */ /* 0x000fe20003800200 */
[----:B------:R-:W-:Y:S02]  /*0390*/  IMAD.MOV.U32 R23, RZ, RZ, RZ ;  /* 0x000000ffff177224 */ /* 0x000fe400078e00ff */
[----:B------:R-:W-:Y:S01]  /*03a0*/  IMAD.MOV.U32 R24, RZ, RZ, R16 ;  /* 0x000000ffff187224 */ /* 0x000fe200078e0010 */
[----:B------:R-:W-:Y:S01]  /*03b0*/  ISETP.NE.AND P4, PT, R2, 0x4, PT ;  /* 0x000000040200780c */ /* 0x000fe20003f85270 */
[----:B0-----:R-:W-:Y:S01]  /*03c0*/  IMAD.MOV.U32 R6, RZ, RZ, R17 ;  /* 0x000000ffff067224 */ /* 0x001fe200078e0011 */
[----:B---3--:R0:W3:Y:S08]  /*03d0*/  I2F.F16 R20, R18 ;  /* 0x0000001200147306 */ /* 0x0080f00000200c00 */
[----:B--2---:R0:W2:Y:S01]  /*03e0*/  I2F.F16 R21, R19 ;  /* 0x0000001300157306 */ /* 0x0040a20000200c00 */
[----:B-1----:R-:W-:-:S04]  /*03f0*/  IMAD R22, R0, UR6, R7 ;  /* 0x0000000600167c24 */ /* 0x002fc8000f8e0207 */
[----:B------:R-:W-:-:S05]  /*0400*/  IMAD.SHL.U32 R22, R22, 0x20, RZ ;  /* 0x0000002016167824 */ /* 0x000fca00078e00ff */
[----:B0--3--:R-:W-:-:S07]  /*0410*/  SHF.R.S32.HI R7, RZ, 0x1f, R22 ;  /* 0x0000001fff077819 */ /* 0x009fce0000011416 */
.L_x_4:
[----:B------:R-:W0:Y:S08]  /*0420*/  LDC.64 R8, c[0x0][0x3a0] ;  /* 0x0000e800ff087b82 */ /* 0x000e300000000a00 */
[----:B------:R-:W1:Y:S01]  /*0430*/  LDC.64 R12, c[0x0][0x3a8] ;  /* 0x0000ea00ff0c7b82 */ /* 0x000e620000000a00 */
[----:B0-----:R-:W-:-:S05]  /*0440*/  IMAD.WIDE R8, R24, 0x2, R8 ;  /* 0x0000000218087825 */ /* 0x001fca00078e0208 */
[----:B------:R-:W3:Y:S04]  /*0450*/  LDG.E.U16 R10, desc[UR4][R8.64] ;  /* 0x00000004080a7981 */ /* 0x000ee8000c1e1500 */
[----:B------:R2:W3:Y:S01]  /*0460*/  LDG.E.U16 R11, desc[UR4][R8.64+0x2] ;  /* 0x00000204080b7981 */ /* 0x0004e2000c1e1500 */
[----:B------:R-:W-:Y:S01]  /*0470*/  IADD3 R23, PT, PT, R23, 0x1, RZ ;  /* 0x0000000117177810 */ /* 0x000fe20007ffe0ff */
[----:B------:R-:W-:Y:S03]  /*0480*/  BSSY.RECONVERGENT B2, `(.L_x_2) ;  /* 0x0000075000027945 */ /* 0x000fe60003800200 */
[----:B------:R-:W-:Y:S02]  /*0490*/  ISETP.NE.AND P5, PT, R23, 0x8, PT ;  /* 0x000000081700780c */ /* 0x000fe40003fa5270 */
[----:B--2---:R-:W-:-:S02]  /*04a0*/  PRMT R9, R21, 0x5410, R20 ;  /* 0x0000541015097816 */ /* 0x004fc40000000014 */
[----:B---3--:R-:W-:-:S05]  /*04b0*/  PRMT R10, R10, 0x5410, R11 ;  /* 0x000054100a0a7816 */ /* 0x008fca000000000b */
[----:B------:R-:W-:-:S05]  /*04c0*/  HFMA2 R10, R10, R9, 0.5, 0.5 ;  /* 0x380038000a0a7431 */ /* 0x000fca0000000009 */
[----:B------:R-:W-:-:S05]  /*04d0*/  PRMT R29, R10, 0x5432, R10 ;  /* 0x000054320a1d7816 */ /* 0x000fca000000000a */
[----:B------:R-:W-:-:S05]  /*04e0*/  HSETP2.GT.AND P0, P1, R29, RZ.H0_H0, PT ;  /* 0x200000ff1d007234 */ /* 0x000fca0003904000 */
[----:B------:R-:W-:-:S13]  /*04f0*/  PLOP3.LUT P0, PT, P0, P1, PT, 0x2f, 0xf2 ;  /* 0x0000000000f2781c */ /* 0x000fda0000702577 */
[----:B-1----:R-:W-:Y:S05]  /*0500*/  @P0 BRA `(.L_x_3) ;  /* 0x0000000400b00947 */ /* 0x002fea0003800000 */
[----:B------:R-:W-:Y:S02]  /*0510*/  VIADD R8, R18, 0x1 ;  /* 0x0000000112087836 */ /* 0x000fe40000000000 */
[----:B------:R-:W-:-:S04]  /*0520*/  VIADD R9, R19, 0x1 ;  /* 0x0000000113097836 */ /* 0x000fc80000000000 */
[----:B------:R-:W-:Y:S08]  /*0530*/  I2F.F16 R8, R8 ;  /* 0x0000000800087306 */ /* 0x000ff00000200c00 */
[----:B------:R-:W0:Y:S02]  /*0540*/  I2F.F16 R9, R9 ;  /* 0x0000000900097306 */ /* 0x000e240000200c00 */
[----:B0-----:R-:W-:-:S05]  /*0550*/  PRMT R8, R8, 0x5410, R9 ;  /* 0x0000541008087816 */ /* 0x001fca0000000009 */
[----:B------:R-:W-:-:S05]  /*0560*/  HSETP2.GEU.AND P0, P1, R29, R8, PT ;  /* 0x000000081d007234 */ /* 0x000fca000390e000 */
[----:B------:R-:W-:-:S13]  /*0570*/  PLOP3.LUT P0, PT, P0, P1, PT, 0xf8, 0x8f ;  /* 0x00000000008f781c */ /* 0x000fda0000703f70 */
[----:B------:R-:W-:Y:S05]  /*0580*/  @P0 BRA `(.L_x_3) ;  /* 0x0000000400900947 */ /* 0x000fea0003800000 */
[----:B------:R-:W0:Y:S08]  /*0590*/  F2I.F16.FLOOR.NTZ R32, R10.H1 ;  /* 0x1000000a00207305 */ /* 0x000e300000107100 */
[----:B------:R-:W1:Y:S01]  /*05a0*/  F2I.F16.FLOOR.NTZ R30, R10 ;  /* 0x0000000a001e7305 */ /* 0x000e620000107100 */
[----:B0-----:R-:W-:Y:S01]  /*05b0*/  ISETP.GE.AND P0, PT, R32, R18, PT ;  /* 0x000000122000720c */ /* 0x001fe20003f06270 */
[----:B------:R-:W-:-:S02]  /*05c0*/  IMAD R15, R19, R32, RZ ;  /* 0x00000020130f7224 */ /* 0x000fc400078e02ff */
[C---:B------:R-:W-:Y:S01]  /*05d0*/  VIADD R33, R32.reuse, 0x1 ;  /* 0x0000000120217836 */ /* 0x040fe20000000000 */
[----:B------:R-:W-:-:S04]  /*05e0*/  ISETP.GT.AND P0, PT, R32, -0x1, !P0 ;  /* 0xffffffff2000780c */ /* 0x000fc80004704270 */
[C---:B-1----:R-:W-:Y:S01]  /*05f0*/  ISETP.LT.OR P1, PT, R30.reuse, RZ, !P0 ;  /* 0x000000ff1e00720c */ /* 0x042fe20004721670 */
[C---:B------:R-:W-:Y:S01]  /*0600*/  VIADD R14, R30.reuse, 0x1 ;  /* 0x000000011e0e7836 */ /* 0x040fe20000000000 */
[C---:B------:R-:W-:Y:S02]  /*0610*/  ISETP.GT.AND P0, PT, R30.reuse, -0x2, P0 ;  /* 0xfffffffe1e00780c */ /* 0x040fe40000704270 */
[-C--:B------:R-:W-:Y:S02]  /*0620*/  ISETP.GE.OR P1, PT, R30, R19.reuse, P1 ;  /* 0x000000131e00720c */ /* 0x080fe40000f26670 */
[----:B------:R-:W-:Y:S02]  /*0630*/  ISETP.LT.AND P0, PT, R14, R19, P0 ;  /* 0x000000130e00720c */ /* 0x000fe40000701270 */
[----:B------:R-:W-:-:S04]  /*0640*/  ISETP.GE.AND P3, PT, R33, R18, PT ;  /* 0x000000122100720c */ /* 0x000fc80003f66270 */
[----:B------:R-:W-:-:S05]  /*0650*/  ISETP.GT.AND P3, PT, R32, -0x2, !P3 ;  /* 0xfffffffe2000780c */ /* 0x000fca0005f64270 */
[----:B------:R-:W0:Y:S01]  /*0660*/  @!P1 LDC.64 R8, c[0x0][0x388] ;  /* 0x0000e200ff089b82 */ /* 0x000e220000000a00 */
[----:B------:R-:W-:-:S05]  /*0670*/  @!P1 IMAD.IADD R11, R30, 0x1, R15 ;  /* 0x000000011e0b9824 */ /* 0x000fca00078e020f */
[----:B------:R-:W-:Y:S02]  /*0680*/  @!P1 LEA R31, R11, R26, 0x5 ;  /* 0x0000001a0b1f9211 */ /* 0x000fe400078e28ff */
[----:B------:R-:W1:Y:S02]  /*0690*/  @P0 LDC.64 R10, c[0x0][0x388] ;  /* 0x0000e200ff0a0b82 */ /* 0x000e640000000a00 */
[----:B------:R-:W-:-:S04]  /*06a0*/  @!P1 IADD3 R33, P2, PT, R22, R31, RZ ;  /* 0x0000001f16219210 */ /* 0x000fc80007f5e0ff */
[----:B------:R-:W-:Y:S02]  /*06b0*/  @!P1 LEA.HI.X.SX32 R34, R31, R7, 0x1, P2 ;  /* 0x000000071f229211 */ /* 0x000fe400010f0eff */
[----:B0-----:R-:W-:-:S04]  /*06c0*/  @!P1 LEA R36, P2, R33, R8, 0x1 ;  /* 0x0000000821249211 */ /* 0x001fc800078408ff */
[----:B------:R-:W-:Y:S01]  /*06d0*/  @!P1 LEA.HI.X R37, R33, R9, R34, 0x1, P2 ;  /* 0x0000000921259211 */ /* 0x000fe200010f0c22 */
[----:B------:R-:W-:Y:S01]  /*06e0*/  @P0 IMAD.IADD R9, R15, 0x1, R14 ;  /* 0x000000010f090824 */ /* 0x000fe200078e020e */
[C---:B------:R-:W-:Y:S02]  /*06f0*/  ISETP.GT.AND P2, PT, R30.reuse, -0x1, P3 ;  /* 0xffffffff1e00780c */ /* 0x040fe40001f44270 */
[----:B------:R-:W-:Y:S01]  /*0700*/  PRMT R34, RZ, 0x7610, R34 ;  /* 0x00007610ff227816 */ /* 0x000fe20000000022 */
[----:B------:R-:W-:Y:S01]  /*0710*/  @P0 IMAD R9, R9, 0x20, R26 ;  /* 0x0000002009090824 */ /* 0x000fe200078e021a */
[----:B------:R-:W-:-:S04]  /*0720*/  ISETP.LT.AND P2, PT, R30, R19, P2 ;  /* 0x000000131e00720c */ /* 0x000fc80001741270 */
[----:B------:R-:W-:Y:S01]  /*0730*/  @P0 IADD3 R8, P6, PT, R22, R9, RZ ;  /* 0x0000000916080210 */ /* 0x000fe20007fde0ff */
[----:B------:R-:W-:Y:S01]  /*0740*/  IMAD.IADD R15, R19, 0x1, R15 ;  /* 0x00000001130f7824 */ /* 0x000fe200078e020f */
[----:B------:R0:W2:Y:S02]  /*0750*/  @!P1 LDG.E.U16 R34, desc[UR4][R36.64] ;  /* 0x0000000424229981 */ /* 0x0000a4000c1e1500 */
[----:B------:R-:W-:Y:S02]  /*0760*/  @P0 LEA.HI.X.SX32 R9, R9, R7, 0x1, P6 ;  /* 0x0000000709090211 */ /* 0x000fe400030f0eff */
[----:B-1----:R-:W-:-:S04]  /*0770*/  @P0 LEA R10, P6, R8, R10, 0x1 ;  /* 0x0000000a080a0211 */ /* 0x002fc800078c08ff */
[----:B------:R-:W-:Y:S02]  /*0780*/  @P0 LEA.HI.X R11, R8, R11, R9, 0x1, P6 ;  /* 0x0000000b080b0211 */ /* 0x000fe400030f0c09 */
[----:B------:R-:W0:Y:S01]  /*0790*/  @P2 LDC.64 R8, c[0x0][0x388] ;  /* 0x0000e200ff082b82 */ /* 0x000e220000000a00 */
[C---:B------:R-:W-:Y:S01]  /*07a0*/  @P2 IMAD.IADD R31, R30.reuse, 0x1, R15 ;  /* 0x000000011e1f2824 */ /* 0x040fe200078e020f */
[----:B------:R-:W-:Y:S01]  /*07b0*/  ISETP.GT.AND P1, PT, R30, -0x2, P3 ;  /* 0xfffffffe1e00780c */ /* 0x000fe20001f24270 */
[----:B------:R-:W3:Y:S02]  /*07c0*/  @P0 LDG.E.U16 R35, desc[UR4][R10.64] ;  /* 0x000000040a230981 */ /* 0x000ee4000c1e1500 */
[----:B------:R-:W-:Y:S01]  /*07d0*/  @P2 IMAD R31, R31, 0x20, R26 ;  /* 0x000000201f1f2824 */ /* 0x000fe200078e021a */
[----:B------:R-:W-:-:S04]  /*07e0*/  ISETP.LT.AND P1, PT, R14, R19, P1 ;  /* 0x000000130e00720c */ /* 0x000fc80000f21270 */
[----:B------:R-:W-:-:S04]  /*07f0*/  @P2 IADD3 R33, P3, PT, R22, R31, RZ ;  /* 0x0000001f16212210 */ /* 0x000fc80007f7e0ff */
[----:B------:R-:W-:Y:S02]  /*0800*/  @P2 LEA.HI.X.SX32 R31, R31, R7, 0x1, P3 ;  /* 0x000000071f1f2211 */ /* 0x000fe400018f0eff */
[----:B0-----:R-:W-:-:S04]  /*0810*/  @P2 LEA R36, P3, R33, R8, 0x1 ;  /* 0x0000000821242211 */ /* 0x001fc800078608ff */
[----:B------:R-:W-:Y:S02]  /*0820*/  @P2 LEA.HI.X R37, R33, R9, R31, 0x1, P3 ;  /* 0x0000000921252211 */ /* 0x000fe400018f0c1f */
[----:B------:R-:W0:Y:S01]  /*0830*/  @P1 LDC.64 R8, c[0x0][0x388] ;  /* 0x0000e200ff081b82 */ /* 0x000e220000000a00 */
[----:B------:R-:W-:Y:S02]  /*0840*/  @P1 IADD3 R15, PT, PT, R14, R15, RZ ;  /* 0x0000000f0e0f1210 */ /* 0x000fe40007ffe0ff */
[----:B------:R-:W4:Y:S03]  /*0850*/  @P2 LDG.E.U16 R36, desc[UR4][R36.64] ;  /* 0x0000000424242981 */ /* 0x000f26000c1e1500 */
[----:B------:R-:W-:-:S05]  /*0860*/  @P1 IMAD R15, R15, 0x20, R26 ;  /* 0x000000200f0f1824 */ /* 0x000fca00078e021a */
[----:B------:R-:W-:-:S04]  /*0870*/  @P1 IADD3 R14, P3, PT, R22, R15, RZ ;  /* 0x0000000f160e1210 */ /* 0x000fc80007f7e0ff */
[----:B------:R-:W-:Y:S02]  /*0880*/  @P1 LEA.HI.X.SX32 R15, R15, R7, 0x1, P3 ;  /* 0x000000070f0f1211 */ /* 0x000fe400018f0eff */
[----:B0-----:R-:W-:-:S04]  /*0890*/  @P1 LEA R8, P3, R14, R8, 0x1 ;  /* 0x000000080e081211 */ /* 0x001fc800078608ff */
[----:B------:R-:W-:-:S05]  /*08a0*/  @P1 LEA.HI.X R9, R14, R9, R15, 0x1, P3 ;  /* 0x000000090e091211 */ /* 0x000fca00018f0c0f */
[----:B------:R-:W5:Y:S01]  /*08b0*/  @P1 LDG.E.U16 R37, desc[UR4][R8.64] ;  /* 0x0000000408251981 */ /* 0x000f62000c1e1500 */
[----:B------:R-:W-:-:S05]  /*08c0*/  IMAD.WIDE R12, R6, 0x2, R12 ;  /* 0x00000002060c7825 */ /* 0x000fca00078e020c */
[----:B------:R0:W5:Y:S01]  /*08d0*/  LDG.E.U16 R31, desc[UR4][R12.64] ;  /* 0x000000040c1f7981 */ /* 0x000162000c1e1500 */
[----:B------:R-:W1:Y:S01]  /*08e0*/  S2R R33, SR_CgaCtaId ;  /* 0x0000000000217919 */ /* 0x000e620000008800 */
[----:B------:R-:W-:Y:S01]  /*08f0*/  MOV R14, 0x400 ;  /* 0x00000400000e7802 */ /* 0x000fe20000000f00 */
[----:B------:R-:W-:-:S05]  /*0900*/  IMAD.SHL.U32 R15, R28, 0x10, RZ ;  /* 0x000000101c0f7824 */ /* 0x000fca00078e00ff */
[----:B------:R-:W-:Y:S01]  /*0910*/  LOP3.LUT R15, R15, 0x30, RZ, 0xc0, !PT ;  /* 0x000000300f0f7812 */ /* 0x000fe200078ec0ff */
[----:B------:R-:W-:Y:S08]  /*0920*/  I2F.F16.RM R32, R32 ;  /* 0x0000002000207306 */ /* 0x000ff00000204c00 */
[----:B------:R-:W0:Y:S01]  /*0930*/  I2F.F16.RM R30, R30 ;  /* 0x0000001e001e7306 */ /* 0x000e220000204c00 */
[----:B-1----:R-:W-:-:S05]  /*0940*/  LEA R33, R33, R14, 0x18 ;  /* 0x0000000e21217211 */ /* 0x002fca00078ec0ff */
[----:B------:R-:W-:Y:S02]  /*0950*/  IMAD R14, R26, 0x2, R33 ;  /* 0x000000021a0e7824 */ /* 0x000fe400078e0221 */
[----:B------:R-:W-:-:S03]  /*0960*/  IMAD.IADD R33, R33, 0x1, R15 ;  /* 0x0000000121217824 */ /* 0x000fc600078e020f */
[----:B------:R-:W-:Y:S04]  /*0970*/  @!P0 STS.U16 [R14+0x40], RZ ;  /* 0x000040ff0e008388 */ /* 0x000fe80000000400 */
[----:B------:R-:W-:Y:S04]  /*0980*/  @!P2 STS.U16 [R14+0x80], RZ ;  /* 0x000080ff0e00a388 */ /* 0x000fe80000000400 */
[----:B------:R-:W-:Y:S01]  /*0990*/  @!P1 STS.U16 [R14+0xc0], RZ ;  /* 0x0000c0ff0e009388 */ /* 0x000fe20000000400 */
[----:B0-----:R-:W-:-:S03]  /*09a0*/  PRMT R30, R32, 0x5410, R30 ;  /* 0x00005410201e7816 */ /* 0x001fc6000000001e */
[----:B--2---:R-:W-:Y:S04]  /*09b0*/  STS.U16 [R14], R34 ;  /* 0x000000220e007388 */ /* 0x004fe80000000400 */
[----:B---3--:R0:W-:Y:S02]  /*09c0*/  @P0 STS.U16 [R14+0x40], R35 ;  /* 0x000040230e000388 */ /* 0x0081e40000000400 */
[----:B0-----:R-:W-:Y:S02]  /*09d0*/  HFMA2 R35, R29, 1, 1, -R30 ;  /* 0x3c003c001d237831 */ /* 0x001fe4000010001e */
[----:B----4-:R0:W-:Y:S02]  /*09e0*/  @P2 STS.U16 [R14+0x80], R36 ;  /* 0x000080240e002388 */ /* 0x0101e40000000400 */
[----:B------:R-:W-:-:S02]  /*09f0*/  HADD2 R34, -R35, 1, 1 ;  /* 0x3c003c0023227430 */ /* 0x000fc40000000100 */
[----:B-----5:R-:W-:Y:S01]  /*0a00*/  @P1 STS.U16 [R14+0xc0], R37 ;  /* 0x0000c0250e001388 */ /* 0x020fe20000000400 */
[----:B------:R-:W-:Y:S05]  /*0a10*/  WARPSYNC.ALL ;  /* 0x0000000000007948 */ /* 0x000fea0003800000 */
[----:B------:R-:W1:Y:S04]  /*0a20*/  LDS.128 R8, [R33+0xc0] ;  /* 0x0000c00021087984 */ /* 0x000e680000000c00 */
[----:B------:R-:W2:Y:S01]  /*0a30*/  LDS.128 R12, [R33+0x80] ;  /* 0x00008000210c7984 */ /* 0x000ea20000000c00 */
[----:B------:R-:W-:-:S05]  /*0a40*/  PRMT R29, R34, 0x7632, R35 ;  /* 0x00007632221d7816 */ /* 0x000fca0000000023 */
[----:B0-----:R-:W-:-:S04]  /*0a50*/  HMUL2 R36, R35.H0_H0, R29 ;  /* 0x0000001d23247232 */ /* 0x001fc80000000800 */
[C---:B-1----:R-:W-:Y:S02]  /*0a60*/  HMUL2 R11, R36.reuse.H1_H1, R11 ;  /* 0x0000000b240b7232 */ /* 0x042fe40000000c00 */
[C---:B------:R-:W-:Y:S02]  /*0a70*/  HMUL2 R10, R36.reuse.H1_H1, R10 ;  /* 0x0000000a240a7232 */ /* 0x040fe40000000c00 */
[C---:B------:R-:W-:Y:S02]  /*0a80*/  HMUL2 R35, R36.reuse.H1_H1, R9 ;  /* 0x0000000924237232 */ /* 0x040fe40000000c00 */
[C---:B------:R-:W-:Y:S02]  /*0a90*/  HMUL2 R8, R36.reuse.H1_H1, R8 ;  /* 0x0000000824087232 */ /* 0x040fe40000000c00 */
[C---:B--2---:R-:W-:Y:S02]  /*0aa0*/  HFMA2 R32, R36.reuse.H0_H0, R15, R11 ;  /* 0x0000000f24207231 */ /* 0x044fe4000000080b */
[----:B------:R-:W-:-:S02]  /*0ab0*/  HFMA2 R30, R36.H0_H0, R14, R10 ;  /* 0x0000000e241e7231 */ /* 0x000fc4000000080a */
[C---:B------:R-:W-:Y:S02]  /*0ac0*/  HFMA2 R35, R36.reuse.H0_H0, R13, R35 ;  /* 0x0000000d24237231 */ /* 0x040fe40000000823 */
[----:B------:R-:W-:Y:S02]  /*0ad0*/  HFMA2 R36, R36.H0_H0, R12, R8 ;  /* 0x0000000c24247231 */ /* 0x000fe40000000808 */
[----:B------:R-:W0:Y:S04]  /*0ae0*/  LDS.128 R8, [R33+0x40] ;  /* 0x0000400021087984 */ /* 0x000e280000000c00 */
[----:B------:R-:W1:Y:S01]  /*0af0*/  LDS.128 R12, [R33] ;  /* 0x00000000210c7984 */ /* 0x000e620000000c00 */
[----:B------:R-:W-:-:S04]  /*0b00*/  HMUL2 R34, R34.H0_H0, R29 ;  /* 0x0000001d22227232 */ /* 0x000fc80000000800 */
[C---:B0-----:R-:W-:Y:S02]  /*0b10*/  HFMA2 R32, R34.reuse.H1_H1, R11, R32 ;  /* 0x0000000b22207231 */ /* 0x041fe40000000c20 */
[C---:B------:R-:W-:Y:S02]  /*0b20*/  HFMA2 R30, R34.reuse.H1_H1, R10, R30 ;  /* 0x0000000a221e7231 */ /* 0x040fe40000000c1e */
[C---:B------:R-:W-:Y:S02]  /*0b30*/  HFMA2 R35, R34.reuse.H1_H1, R9, R35 ;  /* 0x0000000922237231 */ /* 0x040fe40000000c23 */
[C---:B------:R-:W-:Y:S02]  /*0b40*/  HFMA2 R36, R34.reuse.H1_H1, R8, R36 ;  /* 0x0000000822247231 */ /* 0x040fe40000000c24 */
[C---:B-1----:R-:W-:Y:S02]  /*0b50*/  HFMA2 R32, R34.reuse.H0_H0, R15, R32 ;  /* 0x0000000f22207231 */ /* 0x042fe40000000820 */
[----:B------:R-:W-:-:S02]  /*0b60*/  HFMA2 R30, R34.H0_H0, R14, R30 ;  /* 0x0000000e221e7231 */ /* 0x000fc4000000081e */
[C---:B------:R-:W-:Y:S02]  /*0b70*/  HFMA2 R35, R34.reuse.H0_H0, R13, R35 ;  /* 0x0000000d22237231 */ /* 0x040fe40000000823 */
[----:B------:R-:W-:Y:S02]  /*0b80*/  HFMA2 R36, R34.H0_H0, R12, R36 ;  /* 0x0000000c22247231 */ /* 0x000fe40000000824 */
[C---:B------:R-:W-:Y:S02]  /*0b90*/  HFMA2 R25, R31.reuse.H0_H0, R32, R25 ;  /* 0x000000201f197231 */ /* 0x040fe40000000819 */
[C---:B------:R-:W-:Y:S02]  /*0ba0*/  HFMA2 R3, R31.reuse.H0_H0, R30, R3 ;  /* 0x0000001e1f037231 */ /* 0x040fe40000000803 */
[C---:B------:R-:W-:Y:S02]  /*0bb0*/  HFMA2 R4, R31.reuse.H0_H0, R35, R4 ;  /* 0x000000231f047231 */ /* 0x040fe40000000804 */
[----:B------:R-:W-:-:S07]  /*0bc0*/  HFMA2 R5, R31.H0_H0, R36, R5 ;  /* 0x000000241f057231 */ /* 0x000fce0000000805 */
.L_x_3:
[----:B------:R-:W-:Y:S05]  /*0bd0*/  BSYNC.RECONVERGENT B2 ;  /* 0x0000000000027941 */ /* 0x000fea0003800200 */
.L_x_2:
[----:B------:R-:W-:Y:S01]  /*0be0*/  IADD3 R24, PT, PT, R24, 0x2, RZ ;  /* 0x0000000218187810 */ /* 0x000fe20007ffe0ff */
[----:B------:R-:W-:Y:S01]  /*0bf0*/  VIADD R6, R6, 0x1 ;  /* 0x0000000106067836 */ /* 0x000fe20000000000 */
[----:B------:R-:W-:Y:S06]  /*0c00*/  @P5 BRA `(.L_x_4) ;  /* 0xfffffff800045947 */ /* 0x000fec000383ffff */
[----:B------:R-:W-:Y:S05]  /*0c10*/  BSYNC.RECONVERGENT B1 ;  /* 0x0000000000017941 */ /* 0x000fea0003800200 */
.L_x_1:
[----:B------:R-:W-:Y:S02]  /*0c20*/  VIADD R16, R16, 0x10 ;  /* 0x0000001010107836 */ /* 0x000fe40000000000 */
[----:B------:R-:W-:Y:S01]  /*0c30*/  VIADD R17, R17, 0x8 ;  /* 0x0000000811117836 */ /* 0x000fe20000000000 */
[----:B------:R-:W-:Y:S06]  /*0c40*/  @P4 BRA `(.L_x_5) ;  /* 0xfffffff400a44947 */ /* 0x000fec000383ffff */
[----:B------:R-:W-:Y:S05]  /*0c50*/  BSYNC.RECONVERGENT B0 ;  /* 0x0000000000007941 */ /* 0x000fea0003800200 */
.L_x_0:
[----:B------:R-:W0:Y:S01]  /*0c60*/  LDC.64 R6, c[0x0][0x3c0] ;  /* 0x0000f000ff067b82 */ /* 0x000e220000000a00 */
[----:B------:R-:W-:Y:S02]  /*0c70*/  PRMT R0, R5, 0x7632, R0 ;  /* 0x0000763205007816 */ /* 0x000fe40000000000 */
[----:B------:R-:W-:Y:S02]  /*0c80*/  PRMT R2, R4, 0x7632, R2 ;  /* 0x0000763204027816 */ /* 0x000fe40000000002 */
[----:B------:R-:W-:Y:S02]  /*0c90*/  PRMT R8, R3, 0x7632, R8 ;  /* 0x0000763203087816 */ /* 0x000fe40000000008 */
[----:B------:R-:W-:Y:S01]  /*0ca0*/  PRMT R9, R25, 0x7632, R9 ;  /* 0x0000763219097816 */ /* 0x000fe20000000009 */
[----:B0-----:R-:W-:-:S05]  /*0cb0*/  IMAD.WIDE R6, R27, 0x2, R6 ;  /* 0x000000021b067825 */ /* 0x001fca00078e0206 */
[----:B------:R-:W-:Y:S04]  /*0cc0*/  STG.E.U16 desc[UR4][R6.64], R5 ;  /* 0x0000000506007986 */ /* 0x000fe8000c101504 */
[----:B------:R-:W-:Y:S04]  /*0cd0*/  STG.E.U16 desc[UR4][R6.64+0x2], R0 ;  /* 0x0000020006007986 */ /* 0x000fe8000c101504 */
[----:B------:R-:W-:Y:S04]  /*0ce0*/  STG.E.U16 desc[UR4][R6.64+0x4], R4 ;  /* 0x0000040406007986 */ /* 0x000fe8000c101504 */
[----:B------:R-:W-:Y:S04]  /*0cf0*/  STG.E.U16 desc[UR4][R6.64+0x6], R2 ;  /* 0x0000060206007986 */ /* 0x000fe8000c101504 */
[----:B------:R-:W-:Y:S04]  /*0d00*/  STG.E.U16 desc[UR4][R6.64+0x8], R3 ;  /* 0x0000080306007986 */ /* 0x000fe8000c101504 */
[----:B------:R-:W-:Y:S04]  /*0d10*/  STG.E.U16 desc[UR4][R6.64+0xa], R8 ;  /* 0x00000a0806007986 */ /* 0x000fe8000c101504 */
[----:B------:R-:W-:Y:S04]  /*0d20*/  STG.E.U16 desc[UR4][R6.64+0xc], R25 ;  /* 0x00000c1906007986 */ /* 0x000fe8000c101504 */
[----:B------:R-:W-:Y:S01]  /*0d30*/  STG.E.U16 desc[UR4][R6.64+0xe], R9 ;  /* 0x00000e0906007986 */ /* 0x000fe2000c101504 */
[----:B------:R-:W-:Y:S05]  /*0d40*/  EXIT ;  /* 0x000000000000794d */ /* 0x000fea0003800000 */
.L_x_6:
[----:B------:R-:W-:-:S00]  /*0d50*/  BRA `(.L_x_6) ;  /* 0xfffffffc00fc7947 */ /* 0x000fc0000383ffff */
[----:B------:R-:W-:-:S00]  /*0d60*/  NOP ;  /* 0x0000000000007918 */ /* 0x000fc00000000000 */
        /* <DEDUP_REMOVED lines=9> */
.L_x_7:


//--------------------- .nv.shared._Z27ms_deformable_im2col_2x2x32I6__halfLi8ELi4ELi32ELi8EEviPKT_PKlS5_S3_S3_iiiPS1_ --------------------------
	.section	.nv.shared._Z27ms_deformable_im2col_2x2x32I6__halfLi8ELi4ELi32ELi8EEviPKT_PKlS5_S3_S3_iiiPS1_,"aw",@nobits
	.sectionflags	@""
	.align	128
.nv.shared._Z27ms_deformable_im2col_2x2x32I6__halfLi8ELi4ELi32ELi8EEviPKT_PKlS5_S3_S3_iiiPS1_:
	.zero		1280


//--------------------- .nv.shared.reserved.0     --------------------------
	.section	.nv.shared.reserved.0,"aw",@nobits
	.weak		__nv_reservedSMEM_offset_0_alias
	.size		__nv_reservedSMEM_offset_0_alias, 0, 64
	.other		__nv_reservedSMEM_offset_0_alias,@"STO_CUDA_RESERVED_SHARED STV_DEFAULT"
__nv_reservedSMEM_offset_0_alias:
	.zero		0
	.zero		64


//--------------------- .nv.constant0._Z27ms_deformable_im2col_2x2x32I6__halfLi8ELi4ELi32ELi8EEviPKT_PKlS5_S3_S3_iiiPS1_ --------------------------
	.section	.nv.constant0._Z27ms_deformable_im2col_2x2x32I6__halfLi8ELi4ELi32ELi8EEviPKT_PKlS5_S3_S3_iiiPS1_,"a",@progbits
	.sectionflags	@""
	.align	4
.nv.constant0._Z27ms_deformable_im2col_2x2x32I6__halfLi8ELi4ELi32ELi8EEviPKT_PKlS5_S3_S3_iiiPS1_:
	.zero		968


//--------------------- SYMBOLS --------------------------

	.type		.nv.reservedSmem.offset0,@object
	.size		.nv.reservedSmem.offset0,0x4
	.type		.nv.reservedSmem.cap,@object
	.size		.nv.reservedSmem.cap,0x4
